//
// Generated by NVIDIA NVVM Compiler
//
// Compiler Build ID: CL-36424714
// Cuda compilation tools, release 13.0, V13.0.88
// Based on NVVM 20.0.0
//

.version 9.0
.target sm_100
.address_size 64

	// .globl	_Z6simplePf

.visible .entry _Z6simplePf(
	.param .u64 .ptr .align 1 _Z6simplePf_param_0
)
{
	.reg .b32 	%r<2>;
	.reg .b32 	%f<2>;
	.reg .b64 	%rd<5>;

	ld.param.u64 	%rd1, [_Z6simplePf_param_0];
	cvta.to.global.u64 	%rd2, %rd1;
	mov.u32 	%r1, %tid.x;
	cvt.rn.f32.u32 	%f1, %r1;
	mul.wide.u32 	%rd3, %r1, 4;
	add.s64 	%rd4, %rd2, %rd3;
	st.global.f32 	[%rd4], %f1;
	ret;

}


// ===== COMPILED SASS (sm_100) =====

	.target	sm_100

	.elftype	@"ET_EXEC"


//--------------------- .note.nv.tkinfo           --------------------------
	.section	.note.nv.tkinfo,"",@"SHT_NOTE"
	.sectionflags	@"SHF_NOTE_NV_TKINFO"
	.tkinfo
        /*0018*/ 	.word	0x00000002
        /*0030*/ 	.string	""
        /*0030*/ 	.string	"ptxas"
        /*0030*/ 	.string	"Cuda compilation tools, release 13.0, V13.0.88"
        /*0030*/ 	.string	"Build cuda_13.0.r13.0/compiler.36424714_0"
        /*0030*/ 	.string	"-arch sm_100 -m 64 "



//--------------------- .note.nv.cuinfo           --------------------------
	.section	.note.nv.cuinfo,"",@"SHT_NOTE"
	.sectionflags	@"SHF_NOTE_NV_CUINFO"
        /*0018*/ 	.short	0x0002
        /*001a*/ 	.short	0x0064
        /*001c*/ 	.short	0x0082
	.zero		2


//--------------------- .nv.info                  --------------------------
	.section	.nv.info,"",@"SHT_CUDA_INFO"
	.align	4


	//----- nvinfo : EIATTR_REGCOUNT
	.align		4
        /*0000*/ 	.byte	0x04, 0x2f
        /*0002*/ 	.short	(.L_1 - .L_0)
	.align		4
.L_0:
        /*0004*/ 	.word	index@(_Z6simplePf)
        /*0008*/ 	.word	0x00000008


	//----- nvinfo : EIATTR_FRAME_SIZE
	.align		4
.L_1:
        /*000c*/ 	.byte	0x04, 0x11
        /*000e*/ 	.short	(.L_3 - .L_2)
	.align		4
.L_2:
        /*0010*/ 	.word	index@(_Z6simplePf)
        /*0014*/ 	.word	0x00000000


	//----- nvinfo : EIATTR_MIN_STACK_SIZE
	.align		4
.L_3:
        /*0018*/ 	.byte	0x04, 0x12
        /*001a*/ 	.short	(.L_5 - .L_4)
	.align		4
.L_4:
        /*001c*/ 	.word	index@(_Z6simplePf)
        /*0020*/ 	.word	0x00000000
.L_5:


//--------------------- .nv.compat                --------------------------
	.section	.nv.compat,"",@"SHT_CUDA_COMPAT_INFO"
	.align	4
        /*0000*/ 	.byte	0x02, 0x09, 0x00, 0x00, 0x02, 0x02, 0x01, 0x00, 0x02, 0x05, 0x05, 0x00, 0x03, 0x07, 0x01, 0x01
        /*0010*/ 	.byte	0x02, 0x03, 0x00, 0x00, 0x02, 0x06, 0x01, 0x00, 0x04, 0x0b, 0x08, 0x00, 0x09, 0x00, 0x00, 0x00
        /*0020*/ 	.byte	0x00, 0x00, 0x00, 0x00


//--------------------- .nv.info._Z6simplePf      --------------------------
	.section	.nv.info._Z6simplePf,"",@"SHT_CUDA_INFO"
	.sectionflags	@""
	.align	4


	//----- nvinfo : EIATTR_CUDA_API_VERSION
	.align		4
        /*0000*/ 	.byte	0x04, 0x37
        /*0002*/ 	.short	(.L_7 - .L_6)
.L_6:
        /*0004*/ 	.word	0x00000082


	//----- nvinfo : EIATTR_KPARAM_INFO
	.align		4
.L_7:
        /*0008*/ 	.byte	0x04, 0x17
        /*000a*/ 	.short	(.L_9 - .L_8)
.L_8:
        /*000c*/ 	.word	0x00000000
        /*0010*/ 	.short	0x0000
        /*0012*/ 	.short	0x0000
        /*0014*/ 	.byte	0x00, 0xf5, 0x21, 0x00


	//----- nvinfo : EIATTR_SPARSE_MMA_MASK
	.align		4
.L_9:
        /*0018*/ 	.byte	0x03, 0x50
        /*001a*/ 	.short	0x0000


	//----- nvinfo : EIATTR_MAXREG_COUNT
	.align		4
        /*001c*/ 	.byte	0x03, 0x1b
        /*001e*/ 	.short	0x00ff


	//----- nvinfo : EIATTR_MERCURY_ISA_VERSION
	.align		4
        /*0020*/ 	.byte	0x03, 0x5f
        /*0022*/ 	.short	0x0101


	//----- nvinfo : EIATTR_VRC_CTA_INIT_COUNT
	.align		4
        /*0024*/ 	.byte	0x02, 0x4a
	.zero		1
	.zero		1


	//----- nvinfo : EIATTR_EXIT_INSTR_OFFSETS
	.align		4
        /*0028*/ 	.byte	0x04, 0x1c
        /*002a*/ 	.short	(.L_11 - .L_10)


	//   ....[0]....
.L_10:
        /*002c*/ 	.word	0x00000070


	//----- nvinfo : EIATTR_CBANK_PARAM_SIZE
	.align		4
.L_11:
        /*0030*/ 	.byte	0x03, 0x19
        /*0032*/ 	.short	0x0008


	//----- nvinfo : EIATTR_PARAM_CBANK
	.align		4
        /*0034*/ 	.byte	0x04, 0x0a
        /*0036*/ 	.short	(.L_13 - .L_12)
	.align		4
.L_12:
        /*0038*/ 	.word	index@(.nv.constant0._Z6simplePf)
        /*003c*/ 	.short	0x0380
        /*003e*/ 	.short	0x0008


	//----- nvinfo : EIATTR_SW_WAR
	.align		4
.L_13:
        /*0040*/ 	.byte	0x04, 0x36
        /*0042*/ 	.short	(.L_15 - .L_14)
.L_14:
        /*0044*/ 	.word	0x00000008
.L_15:


//--------------------- .nv.callgraph             --------------------------
	.section	.nv.callgraph,"",@"SHT_CUDA_CALLGRAPH"
	.align	4
	.sectionentsize	8
	.align		4
        /*0000*/ 	.word	0x00000000
	.align		4
        /*0004*/ 	.word	0xffffffff
	.align		4
        /*0008*/ 	.word	0x00000000
	.align		4
        /*000c*/ 	.word	0xfffffffe
	.align		4
        /*0010*/ 	.word	0x00000000
	.align		4
        /*0014*/ 	.word	0xfffffffd
	.align		4
        /*0018*/ 	.word	0x00000000
	.align		4
        /*001c*/ 	.word	0xfffffffc


//--------------------- .text._Z6simplePf         --------------------------
	.section	.text._Z6simplePf,"ax",@progbits
	.align	128
        .global         _Z6simplePf
        .type           _Z6simplePf,@function
        .size           _Z6simplePf,(.L_x_1 - _Z6simplePf)
        .other          _Z6simplePf,@"STO_CUDA_ENTRY STV_DEFAULT"
_Z6simplePf:
.text._Z6simplePf:
[----:B------:R-:W-:Y:S01]  /*0000*/  LDC R1, c[0x0][0x37c] ;  /* 0x0000df00ff017b82 */ /* 0x000fe20000000800 */
[----:B------:R-:W0:Y:S07]  /*0010*/  S2R R5, SR_TID.X ;  /* 0x0000000000057919 */ /* 0x000e2e0000002100 */
[----:B------:R-:W0:Y:S01]  /*0020*/  LDC.64 R2, c[0x0][0x380] ;  /* 0x0000e000ff027b82 */ /* 0x000e220000000a00 */
[----:B------:R-:W1:Y:S01]  /*0030*/  LDCU.64 UR4, c[0x0][0x358] ;  /* 0x00006b00ff0477ac */ /* 0x000e620008000a00 */
[----:B0-----:R-:W-:Y:S01]  /*0040*/  IMAD.WIDE.U32 R2, R5, 0x4, R2 ;  /* 0x0000000405027825 */ /* 0x001fe200078e0002 */
[----:B------:R-:W-:-:S05]  /*0050*/  I2FP.F32.U32 R5, R5 ;  /* 0x0000000500057245 */ /* 0x000fca0000201000 */
[----:B-1----:R-:W-:Y:S01]  /*0060*/  STG.E desc[UR4][R2.64], R5 ;  /* 0x0000000502007986 */ /* 0x002fe2000c101904 */
[----:B------:R-:W-:Y:S05]  /*0070*/  EXIT ;  /* 0x000000000000794d */ /* 0x000fea0003800000 */
.L_x_0:
[----:B------:R-:W-:-:S00]  /*0080*/  BRA `(.L_x_0) ;  /* 0xfffffffc00fc7947 */ /* 0x000fc0000383ffff */
[----:B------:R-:W-:-:S00]  /*0090*/  NOP ;  /* 0x0000000000007918 */ /* 0x000fc00000000000 */
        /* <DEDUP_REMOVED lines=14> */
.L_x_1:


//--------------------- .nv.shared.reserved.0     --------------------------
	.section	.nv.shared.reserved.0,"aw",@nobits
	.weak		__nv_reservedSMEM_offset_0_alias
	.size		__nv_reservedSMEM_offset_0_alias, 0, 64
	.other		__nv_reservedSMEM_offset_0_alias,@"STO_CUDA_RESERVED_SHARED STV_DEFAULT"
__nv_reservedSMEM_offset_0_alias:
	.zero		0
	.zero		64


//--------------------- .nv.constant0._Z6simplePf --------------------------
	.section	.nv.constant0._Z6simplePf,"a",@progbits
	.sectionflags	@""
	.align	4
.nv.constant0._Z6simplePf:
	.zero		904


//--------------------- SYMBOLS --------------------------

	.type		.nv.reservedSmem.offset0,@object
	.size		.nv.reservedSmem.offset0,0x4
